//
// Generated by NVIDIA NVVM Compiler
//
// Compiler Build ID: CL-36424714
// Cuda compilation tools, release 13.0, V13.0.88
// Based on NVVM 20.0.0
//

.version 9.0
.target sm_100
.address_size 64

	// .globl	_Z3MMMPfS_S_ii
// _ZZ3MMMPfS_S_iiE6a_tile has been demoted
// _ZZ3MMMPfS_S_iiE6b_tile has been demoted

.visible .entry _Z3MMMPfS_S_ii(
	.param .u64 .ptr .align 1 _Z3MMMPfS_S_ii_param_0,
	.param .u64 .ptr .align 1 _Z3MMMPfS_S_ii_param_1,
	.param .u64 .ptr .align 1 _Z3MMMPfS_S_ii_param_2,
	.param .u32 _Z3MMMPfS_S_ii_param_3,
	.param .u32 _Z3MMMPfS_S_ii_param_4
)
{
	.reg .pred 	%p<11>;
	.reg .b32 	%r<102>;
	.reg .b32 	%f<67>;
	.reg .b64 	%rd<13>;
	// demoted variable
	.shared .align 4 .b8 _ZZ3MMMPfS_S_iiE6a_tile[4096];
	// demoted variable
	.shared .align 4 .b8 _ZZ3MMMPfS_S_iiE6b_tile[4096];
	ld.param.u64 	%rd3, [_Z3MMMPfS_S_ii_param_0];
	ld.param.u64 	%rd4, [_Z3MMMPfS_S_ii_param_1];
	ld.param.u64 	%rd5, [_Z3MMMPfS_S_ii_param_2];
	ld.param.u32 	%r44, [_Z3MMMPfS_S_ii_param_3];
	ld.param.u32 	%r45, [_Z3MMMPfS_S_ii_param_4];
	mov.u32 	%r46, %ctaid.y;
	mov.u32 	%r47, %ctaid.x;
	mov.u32 	%r1, %tid.y;
	mad.lo.s32 	%r2, %r45, %r46, %r1;
	mov.u32 	%r3, %tid.x;
	mad.lo.s32 	%r4, %r45, %r47, %r3;
	div.s32 	%r5, %r44, %r45;
	setp.lt.s32 	%p1, %r5, 0;
	mov.f32 	%f66, 0f00000000;
	@%p1 bra 	$L__BB0_16;
	mad.lo.s32 	%r6, %r2, %r44, %r3;
	shl.b32 	%r49, %r1, 7;
	mov.u32 	%r50, _ZZ3MMMPfS_S_iiE6a_tile;
	add.s32 	%r7, %r50, %r49;
	shl.b32 	%r51, %r3, 2;
	add.s32 	%r8, %r7, %r51;
	mov.u32 	%r52, _ZZ3MMMPfS_S_iiE6b_tile;
	add.s32 	%r10, %r52, %r51;
	add.s32 	%r9, %r10, %r49;
	and.b32  	%r11, %r45, 7;
	and.b32  	%r12, %r45, 3;
	and.b32  	%r13, %r45, 2147483640;
	and.b32  	%r14, %r45, 1;
	neg.s32 	%r15, %r13;
	add.s32 	%r16, %r7, 16;
	add.s32 	%r17, %r10, 512;
	cvta.to.global.u64 	%rd1, %rd3;
	cvta.to.global.u64 	%rd2, %rd4;
	mov.b32 	%r86, 0;
	mov.u32 	%r101, %r86;
$L__BB0_2:
	mov.u32 	%r18, %r86;
	setp.lt.s32 	%p2, %r45, 1;
	mul.lo.s32 	%r53, %r18, %r45;
	add.s32 	%r54, %r6, %r53;
	mul.wide.u32 	%rd6, %r54, 4;
	add.s64 	%rd7, %rd1, %rd6;
	ld.global.f32 	%f4, [%rd7];
	st.shared.f32 	[%r8], %f4;
	add.s32 	%r55, %r53, %r1;
	mad.lo.s32 	%r56, %r55, %r44, %r4;
	mul.wide.u32 	%rd8, %r56, 4;
	add.s64 	%rd9, %rd2, %rd8;
	ld.global.f32 	%f5, [%rd9];
	st.shared.f32 	[%r9], %f5;
	bar.sync 	0;
	@%p2 bra 	$L__BB0_14;
	setp.lt.u32 	%p3, %r45, 8;
	mov.b32 	%r96, 0;
	@%p3 bra 	$L__BB0_6;
	mov.u32 	%r88, %r17;
	mov.u32 	%r89, %r16;
	mov.u32 	%r90, %r15;
$L__BB0_5:
	.pragma "nounroll";
	ld.shared.f32 	%f6, [%r89+-16];
	ld.shared.f32 	%f7, [%r88+-512];
	cvt.rn.f32.s32 	%f8, %r101;
	fma.rn.f32 	%f9, %f6, %f7, %f8;
	cvt.rzi.s32.f32 	%r59, %f9;
	ld.shared.f32 	%f10, [%r89+-12];
	ld.shared.f32 	%f11, [%r88+-384];
	cvt.rn.f32.s32 	%f12, %r59;
	fma.rn.f32 	%f13, %f10, %f11, %f12;
	cvt.rzi.s32.f32 	%r60, %f13;
	ld.shared.f32 	%f14, [%r89+-8];
	ld.shared.f32 	%f15, [%r88+-256];
	cvt.rn.f32.s32 	%f16, %r60;
	fma.rn.f32 	%f17, %f14, %f15, %f16;
	cvt.rzi.s32.f32 	%r61, %f17;
	ld.shared.f32 	%f18, [%r89+-4];
	ld.shared.f32 	%f19, [%r88+-128];
	cvt.rn.f32.s32 	%f20, %r61;
	fma.rn.f32 	%f21, %f18, %f19, %f20;
	cvt.rzi.s32.f32 	%r62, %f21;
	ld.shared.f32 	%f22, [%r89];
	ld.shared.f32 	%f23, [%r88];
	cvt.rn.f32.s32 	%f24, %r62;
	fma.rn.f32 	%f25, %f22, %f23, %f24;
	cvt.rzi.s32.f32 	%r63, %f25;
	ld.shared.f32 	%f26, [%r89+4];
	ld.shared.f32 	%f27, [%r88+128];
	cvt.rn.f32.s32 	%f28, %r63;
	fma.rn.f32 	%f29, %f26, %f27, %f28;
	cvt.rzi.s32.f32 	%r64, %f29;
	ld.shared.f32 	%f30, [%r89+8];
	ld.shared.f32 	%f31, [%r88+256];
	cvt.rn.f32.s32 	%f32, %r64;
	fma.rn.f32 	%f33, %f30, %f31, %f32;
	cvt.rzi.s32.f32 	%r65, %f33;
	ld.shared.f32 	%f34, [%r89+12];
	ld.shared.f32 	%f35, [%r88+384];
	cvt.rn.f32.s32 	%f36, %r65;
	fma.rn.f32 	%f37, %f34, %f35, %f36;
	cvt.rzi.s32.f32 	%r101, %f37;
	add.s32 	%r90, %r90, 8;
	add.s32 	%r89, %r89, 32;
	add.s32 	%r88, %r88, 1024;
	setp.ne.s32 	%p4, %r90, 0;
	mov.u32 	%r96, %r13;
	@%p4 bra 	$L__BB0_5;
$L__BB0_6:
	setp.eq.s32 	%p5, %r11, 0;
	@%p5 bra 	$L__BB0_14;
	add.s32 	%r67, %r11, -1;
	setp.lt.u32 	%p6, %r67, 3;
	@%p6 bra 	$L__BB0_9;
	shl.b32 	%r68, %r96, 2;
	add.s32 	%r69, %r7, %r68;
	ld.shared.f32 	%f38, [%r69];
	shl.b32 	%r70, %r96, 7;
	add.s32 	%r71, %r10, %r70;
	ld.shared.f32 	%f39, [%r71];
	cvt.rn.f32.s32 	%f40, %r101;
	fma.rn.f32 	%f41, %f38, %f39, %f40;
	cvt.rzi.s32.f32 	%r72, %f41;
	ld.shared.f32 	%f42, [%r69+4];
	ld.shared.f32 	%f43, [%r71+128];
	cvt.rn.f32.s32 	%f44, %r72;
	fma.rn.f32 	%f45, %f42, %f43, %f44;
	cvt.rzi.s32.f32 	%r73, %f45;
	ld.shared.f32 	%f46, [%r69+8];
	ld.shared.f32 	%f47, [%r71+256];
	cvt.rn.f32.s32 	%f48, %r73;
	fma.rn.f32 	%f49, %f46, %f47, %f48;
	cvt.rzi.s32.f32 	%r74, %f49;
	ld.shared.f32 	%f50, [%r69+12];
	ld.shared.f32 	%f51, [%r71+384];
	cvt.rn.f32.s32 	%f52, %r74;
	fma.rn.f32 	%f53, %f50, %f51, %f52;
	cvt.rzi.s32.f32 	%r101, %f53;
	add.s32 	%r96, %r96, 4;
$L__BB0_9:
	setp.eq.s32 	%p7, %r12, 0;
	@%p7 bra 	$L__BB0_14;
	setp.eq.s32 	%p8, %r12, 1;
	@%p8 bra 	$L__BB0_12;
	shl.b32 	%r76, %r96, 2;
	add.s32 	%r77, %r7, %r76;
	ld.shared.f32 	%f54, [%r77];
	shl.b32 	%r78, %r96, 7;
	add.s32 	%r79, %r10, %r78;
	ld.shared.f32 	%f55, [%r79];
	cvt.rn.f32.s32 	%f56, %r101;
	fma.rn.f32 	%f57, %f54, %f55, %f56;
	cvt.rzi.s32.f32 	%r80, %f57;
	ld.shared.f32 	%f58, [%r77+4];
	ld.shared.f32 	%f59, [%r79+128];
	cvt.rn.f32.s32 	%f60, %r80;
	fma.rn.f32 	%f61, %f58, %f59, %f60;
	cvt.rzi.s32.f32 	%r101, %f61;
	add.s32 	%r96, %r96, 2;
$L__BB0_12:
	setp.eq.s32 	%p9, %r14, 0;
	@%p9 bra 	$L__BB0_14;
	shl.b32 	%r81, %r96, 2;
	add.s32 	%r82, %r7, %r81;
	ld.shared.f32 	%f62, [%r82];
	shl.b32 	%r83, %r96, 7;
	add.s32 	%r84, %r10, %r83;
	ld.shared.f32 	%f63, [%r84];
	cvt.rn.f32.s32 	%f64, %r101;
	fma.rn.f32 	%f65, %f62, %f63, %f64;
	cvt.rzi.s32.f32 	%r101, %f65;
$L__BB0_14:
	bar.sync 	0;
	add.s32 	%r86, %r18, 1;
	setp.ne.s32 	%p10, %r18, %r5;
	@%p10 bra 	$L__BB0_2;
	cvt.rn.f32.s32 	%f66, %r101;
$L__BB0_16:
	cvta.to.global.u64 	%rd10, %rd5;
	mad.lo.s32 	%r85, %r2, %r44, %r4;
	mul.wide.s32 	%rd11, %r85, 4;
	add.s64 	%rd12, %rd10, %rd11;
	st.global.f32 	[%rd12], %f66;
	ret;

}


// ===== COMPILED SASS (sm_100) =====

	.target	sm_100

	.elftype	@"ET_EXEC"


//--------------------- .note.nv.tkinfo           --------------------------
	.section	.note.nv.tkinfo,"",@"SHT_NOTE"
	.sectionflags	@"SHF_NOTE_NV_TKINFO"
	.tkinfo
        /*0018*/ 	.word	0x00000002
        /*0030*/ 	.string	""
        /*0030*/ 	.string	"ptxas"
        /*0030*/ 	.string	"Cuda compilation tools, release 13.0, V13.0.88"
        /*0030*/ 	.string	"Build cuda_13.0.r13.0/compiler.36424714_0"
        /*0030*/ 	.string	"-arch sm_100 -m 64 "



//--------------------- .note.nv.cuinfo           --------------------------
	.section	.note.nv.cuinfo,"",@"SHT_NOTE"
	.sectionflags	@"SHF_NOTE_NV_CUINFO"
        /*0018*/ 	.short	0x0002
        /*001a*/ 	.short	0x0064
        /*001c*/ 	.short	0x0082
	.zero		2


//--------------------- .nv.info                  --------------------------
	.section	.nv.info,"",@"SHT_CUDA_INFO"
	.align	4


	//----- nvinfo : EIATTR_REGCOUNT
	.align		4
        /*0000*/ 	.byte	0x04, 0x2f
        /*0002*/ 	.short	(.L_1 - .L_0)
	.align		4
.L_0:
        /*0004*/ 	.word	index@(_Z3MMMPfS_S_ii)
        /*0008*/ 	.word	0x00000020


	//----- nvinfo : EIATTR_FRAME_SIZE
	.align		4
.L_1:
        /*000c*/ 	.byte	0x04, 0x11
        /*000e*/ 	.short	(.L_3 - .L_2)
	.align		4
.L_2:
        /*0010*/ 	.word	index@(_Z3MMMPfS_S_ii)
        /*0014*/ 	.word	0x00000000


	//----- nvinfo : EIATTR_MIN_STACK_SIZE
	.align		4
.L_3:
        /*0018*/ 	.byte	0x04, 0x12
        /*001a*/ 	.short	(.L_5 - .L_4)
	.align		4
.L_4:
        /*001c*/ 	.word	index@(_Z3MMMPfS_S_ii)
        /*0020*/ 	.word	0x00000000
.L_5:


//--------------------- .nv.compat                --------------------------
	.section	.nv.compat,"",@"SHT_CUDA_COMPAT_INFO"
	.align	4
        /*0000*/ 	.byte	0x02, 0x09, 0x00, 0x00, 0x02, 0x02, 0x01, 0x00, 0x02, 0x05, 0x05, 0x00, 0x03, 0x07, 0x01, 0x01
        /*0010*/ 	.byte	0x02, 0x03, 0x00, 0x00, 0x02, 0x06, 0x01, 0x00, 0x04, 0x0b, 0x08, 0x00, 0x09, 0x00, 0x00, 0x00
        /*0020*/ 	.byte	0x00, 0x00, 0x00, 0x00


//--------------------- .nv.info._Z3MMMPfS_S_ii   --------------------------
	.section	.nv.info._Z3MMMPfS_S_ii,"",@"SHT_CUDA_INFO"
	.sectionflags	@""
	.align	4


	//----- nvinfo : EIATTR_CUDA_API_VERSION
	.align		4
        /*0000*/ 	.byte	0x04, 0x37
        /*0002*/ 	.short	(.L_7 - .L_6)
.L_6:
        /*0004*/ 	.word	0x00000082


	//----- nvinfo : EIATTR_KPARAM_INFO
	.align		4
.L_7:
        /*0008*/ 	.byte	0x04, 0x17
        /*000a*/ 	.short	(.L_9 - .L_8)
.L_8:
        /*000c*/ 	.word	0x00000000
        /*0010*/ 	.short	0x0004
        /*0012*/ 	.short	0x001c
        /*0014*/ 	.byte	0x00, 0xf0, 0x11, 0x00


	//----- nvinfo : EIATTR_KPARAM_INFO
	.align		4
.L_9:
        /*0018*/ 	.byte	0x04, 0x17
        /*001a*/ 	.short	(.L_11 - .L_10)
.L_10:
        /*001c*/ 	.word	0x00000000
        /*0020*/ 	.short	0x0003
        /*0022*/ 	.short	0x0018
        /*0024*/ 	.byte	0x00, 0xf0, 0x11, 0x00


	//----- nvinfo : EIATTR_KPARAM_INFO
	.align		4
.L_11:
        /*0028*/ 	.byte	0x04, 0x17
        /*002a*/ 	.short	(.L_13 - .L_12)
.L_12:
        /*002c*/ 	.word	0x00000000
        /*0030*/ 	.short	0x0002
        /*0032*/ 	.short	0x0010
        /*0034*/ 	.byte	0x00, 0xf5, 0x21, 0x00


	//----- nvinfo : EIATTR_KPARAM_INFO
	.align		4
.L_13:
        /*0038*/ 	.byte	0x04, 0x17
        /*003a*/ 	.short	(.L_15 - .L_14)
.L_14:
        /*003c*/ 	.word	0x00000000
        /*0040*/ 	.short	0x0001
        /*0042*/ 	.short	0x0008
        /*0044*/ 	.byte	0x00, 0xf5, 0x21, 0x00


	//----- nvinfo : EIATTR_KPARAM_INFO
	.align		4
.L_15:
        /*0048*/ 	.byte	0x04, 0x17
        /*004a*/ 	.short	(.L_17 - .L_16)
.L_16:
        /*004c*/ 	.word	0x00000000
        /*0050*/ 	.short	0x0000
        /*0052*/ 	.short	0x0000
        /*0054*/ 	.byte	0x00, 0xf5, 0x21, 0x00


	//----- nvinfo : EIATTR_SPARSE_MMA_MASK
	.align		4
.L_17:
        /*0058*/ 	.byte	0x03, 0x50
        /*005a*/ 	.short	0x0000


	//----- nvinfo : EIATTR_MAXREG_COUNT
	.align		4
        /*005c*/ 	.byte	0x03, 0x1b
        /*005e*/ 	.short	0x00ff


	//----- nvinfo : EIATTR_NUM_BARRIERS
	.align		4
        /*0060*/ 	.byte	0x02, 0x4c
        /*0062*/ 	.byte	0x01
	.zero		1


	//----- nvinfo : EIATTR_MERCURY_ISA_VERSION
	.align		4
        /*0064*/ 	.byte	0x03, 0x5f
        /*0066*/ 	.short	0x0101


	//----- nvinfo : EIATTR_VRC_CTA_INIT_COUNT
	.align		4
        /*0068*/ 	.byte	0x02, 0x4a
	.zero		1
	.zero		1


	//----- nvinfo : EIATTR_EXIT_INSTR_OFFSETS
	.align		4
        /*006c*/ 	.byte	0x04, 0x1c
        /*006e*/ 	.short	(.L_19 - .L_18)


	//   ....[0]....
.L_18:
        /*0070*/ 	.word	0x00000ae0


	//----- nvinfo : EIATTR_CBANK_PARAM_SIZE
	.align		4
.L_19:
        /*0074*/ 	.byte	0x03, 0x19
        /*0076*/ 	.short	0x0020


	//----- nvinfo : EIATTR_PARAM_CBANK
	.align		4
        /*0078*/ 	.byte	0x04, 0x0a
        /*007a*/ 	.short	(.L_21 - .L_20)
	.align		4
.L_20:
        /*007c*/ 	.word	index@(.nv.constant0._Z3MMMPfS_S_ii)
        /*0080*/ 	.short	0x0380
        /*0082*/ 	.short	0x0020


	//----- nvinfo : EIATTR_SW_WAR
	.align		4
.L_21:
        /*0084*/ 	.byte	0x04, 0x36
        /*0086*/ 	.short	(.L_23 - .L_22)
.L_22:
        /*0088*/ 	.word	0x00000008
.L_23:


//--------------------- .nv.callgraph             --------------------------
	.section	.nv.callgraph,"",@"SHT_CUDA_CALLGRAPH"
	.align	4
	.sectionentsize	8
	.align		4
        /*0000*/ 	.word	0x00000000
	.align		4
        /*0004*/ 	.word	0xffffffff
	.align		4
        /*0008*/ 	.word	0x00000000
	.align		4
        /*000c*/ 	.word	0xfffffffe
	.align		4
        /*0010*/ 	.word	0x00000000
	.align		4
        /*0014*/ 	.word	0xfffffffd
	.align		4
        /*0018*/ 	.word	0x00000000
	.align		4
        /*001c*/ 	.word	0xfffffffc


//--------------------- .text._Z3MMMPfS_S_ii      --------------------------
	.section	.text._Z3MMMPfS_S_ii,"ax",@progbits
	.align	128
        .global         _Z3MMMPfS_S_ii
        .type           _Z3MMMPfS_S_ii,@function
        .size           _Z3MMMPfS_S_ii,(.L_x_8 - _Z3MMMPfS_S_ii)
        .other          _Z3MMMPfS_S_ii,@"STO_CUDA_ENTRY STV_DEFAULT"
_Z3MMMPfS_S_ii:
.text._Z3MMMPfS_S_ii:
[----:B------:R-:W-:Y:S08]  /*0000*/  LDC R1, c[0x0][0x37c] ;  /* 0x0000df00ff017b82 */ /* 0x000ff00000000800 */
[----:B------:R-:W0:Y:S01]  /*0010*/  LDC.64 R14, c[0x0][0x398] ;  /* 0x0000e600ff0e7b82 */ /* 0x000e220000000a00 */
[----:B------:R-:W1:Y:S01]  /*0020*/  S2R R16, SR_TID.X ;  /* 0x0000000000107919 */ /* 0x000e620000002100 */
[----:B------:R-:W2:Y:S06]  /*0030*/  LDCU.64 UR8, c[0x0][0x358] ;  /* 0x00006b00ff0877ac */ /* 0x000eac0008000a00 */
[----:B------:R-:W-:Y:S08]  /*0040*/  S2UR UR4, SR_CTAID.Y ;  /* 0x00000000000479c3 */ /* 0x000ff00000002600 */
[----:B------:R-:W1:Y:S01]  /*0050*/  S2UR UR5, SR_CTAID.X ;  /* 0x00000000000579c3 */ /* 0x000e620000002500 */
[----:B0-----:R-:W-:-:S04]  /*0060*/  IABS R5, R15 ;  /* 0x0000000f00057213 */ /* 0x001fc80000000000 */
[----:B------:R-:W0:Y:S01]  /*0070*/  I2F.RP R0, R5 ;  /* 0x0000000500007306 */ /* 0x000e220000209400 */
[----:B-1----:R-:W-:-:S07]  /*0080*/  IMAD R21, R15, UR5, R16 ;  /* 0x000000050f157c24 */ /* 0x002fce000f8e0210 */
[----:B0-----:R-:W0:Y:S02]  /*0090*/  MUFU.RCP R0, R0 ;  /* 0x0000000000007308 */ /* 0x001e240000001000 */
[----:B0-----:R-:W-:-:S06]  /*00a0*/  VIADD R2, R0, 0xffffffe ;  /* 0x0ffffffe00027836 */ /* 0x001fcc0000000000 */
[----:B------:R0:W1:Y:S02]  /*00b0*/  F2I.FTZ.U32.TRUNC.NTZ R3, R2 ;  /* 0x0000000200037305 */ /* 0x000064000021f000 */
[----:B0-----:R-:W-:Y:S02]  /*00c0*/  HFMA2 R2, -RZ, RZ, 0, 0 ;  /* 0x00000000ff027431 */ /* 0x001fe400000001ff */
[----:B-1----:R-:W-:-:S04]  /*00d0*/  IMAD.MOV R4, RZ, RZ, -R3 ;  /* 0x000000ffff047224 */ /* 0x002fc800078e0a03 */
[----:B------:R-:W-:Y:S01]  /*00e0*/  IMAD R7, R4, R5, RZ ;  /* 0x0000000504077224 */ /* 0x000fe200078e02ff */
[----:B------:R-:W-:-:S03]  /*00f0*/  IABS R4, R14 ;  /* 0x0000000e00047213 */ /* 0x000fc60000000000 */
[----:B------:R-:W-:-:S06]  /*0100*/  IMAD.HI.U32 R3, R3, R7, R2 ;  /* 0x0000000703037227 */ /* 0x000fcc00078e0002 */
[----:B------:R-:W-:-:S04]  /*0110*/  IMAD.HI.U32 R0, R3, R4, RZ ;  /* 0x0000000403007227 */ /* 0x000fc800078e00ff */
[----:B------:R-:W-:-:S04]  /*0120*/  IMAD.MOV R3, RZ, RZ, -R0 ;  /* 0x000000ffff037224 */ /* 0x000fc800078e0a00 */
[----:B------:R-:W-:Y:S01]  /*0130*/  IMAD R2, R5, R3, R4 ;  /* 0x0000000305027224 */ /* 0x000fe200078e0204 */
[----:B------:R-:W-:-:S04]  /*0140*/  LOP3.LUT R3, R14, R15, RZ, 0x3c, !PT ;  /* 0x0000000f0e037212 */ /* 0x000fc800078e3cff */
[----:B------:R-:W-:Y:S02]  /*0150*/  ISETP.GT.U32.AND P2, PT, R5, R2, PT ;  /* 0x000000020500720c */ /* 0x000fe40003f44070 */
[----:B------:R-:W-:-:S11]  /*0160*/  ISETP.GE.AND P1, PT, R3, RZ, PT ;  /* 0x000000ff0300720c */ /* 0x000fd60003f26270 */
[----:B------:R-:W-:Y:S01]  /*0170*/  @!P2 IMAD.IADD R2, R2, 0x1, -R5 ;  /* 0x000000010202a824 */ /* 0x000fe200078e0a05 */
[----:B------:R-:W-:Y:S02]  /*0180*/  @!P2 IADD3 R0, PT, PT, R0, 0x1, RZ ;  /* 0x000000010000a810 */ /* 0x000fe40007ffe0ff */
[----:B------:R-:W-:Y:S02]  /*0190*/  ISETP.NE.AND P2, PT, R15, RZ, PT ;  /* 0x000000ff0f00720c */ /* 0x000fe40003f45270 */
[----:B------:R-:W-:Y:S02]  /*01a0*/  ISETP.GE.U32.AND P0, PT, R2, R5, PT ;  /* 0x000000050200720c */ /* 0x000fe40003f06070 */
[----:B------:R-:W0:Y:S01]  /*01b0*/  S2R R2, SR_TID.Y ;  /* 0x0000000000027919 */ /* 0x000e220000002200 */
[----:B------:R-:W-:-:S10]  /*01c0*/  MOV R5, RZ ;  /* 0x000000ff00057202 */ /* 0x000fd40000000f00 */
[----:B------:R-:W-:-:S04]  /*01d0*/  @P0 VIADD R0, R0, 0x1 ;  /* 0x0000000100000836 */ /* 0x000fc80000000000 */
[----:B------:R-:W-:Y:S01]  /*01e0*/  @!P1 IMAD.MOV R0, RZ, RZ, -R0 ;  /* 0x000000ffff009224 */ /* 0x000fe200078e0a00 */
[----:B------:R-:W-:-:S04]  /*01f0*/  @!P2 LOP3.LUT R0, RZ, R15, RZ, 0x33, !PT ;  /* 0x0000000fff00a212 */ /* 0x000fc800078e33ff */
[----:B------:R-:W-:Y:S01]  /*0200*/  ISETP.GE.AND P0, PT, R0, RZ, PT ;  /* 0x000000ff0000720c */ /* 0x000fe20003f06270 */
[----:B0-----:R-:W-:-:S12]  /*0210*/  IMAD R23, R15, UR4, R2 ;  /* 0x000000040f177c24 */ /* 0x001fd8000f8e0202 */
[----:B--2---:R-:W-:Y:S05]  /*0220*/  @!P0 BRA `(.L_x_0) ;  /* 0x00000008001c8947 */ /* 0x004fea0003800000 */
[----:B------:R-:W0:Y:S01]  /*0230*/  S2UR UR6, SR_CgaCtaId ;  /* 0x00000000000679c3 */ /* 0x000e220000008800 */
[----:B------:R-:W-:Y:S01]  /*0240*/  UMOV UR4, 0x400 ;  /* 0x0000040000047882 */ /* 0x000fe20000000000 */
[----:B------:R-:W-:Y:S01]  /*0250*/  LOP3.LUT R6, R15, 0x7ffffff8, RZ, 0xc0, !PT ;  /* 0x7ffffff80f067812 */ /* 0x000fe200078ec0ff */
[----:B------:R-:W-:Y:S01]  /*0260*/  UIADD3 UR5, UPT, UPT, UR4, 0x1000, URZ ;  /* 0x0000100004057890 */ /* 0x000fe2000fffe0ff */
[----:B------:R-:W-:Y:S01]  /*0270*/  IMAD R4, R23, R14, R16 ;  /* 0x0000000e17047224 */ /* 0x000fe200078e0210 */
[C---:B------:R-:W-:Y:S01]  /*0280*/  LOP3.LUT R3, R15.reuse, 0x7, RZ, 0xc0, !PT ;  /* 0x000000070f037812 */ /* 0x040fe200078ec0ff */
[----:B------:R-:W-:Y:S01]  /*0290*/  IMAD.MOV.U32 R20, RZ, RZ, RZ ;  /* 0x000000ffff147224 */ /* 0x000fe200078e00ff */
[----:B------:R-:W-:Y:S01]  /*02a0*/  LOP3.LUT R5, R15, 0x3, RZ, 0xc0, !PT ;  /* 0x000000030f057812 */ /* 0x000fe200078ec0ff */
[----:B------:R-:W-:Y:S01]  /*02b0*/  IMAD.MOV R12, RZ, RZ, -R6 ;  /* 0x000000ffff0c7224 */ /* 0x000fe200078e0a06 */
[----:B0-----:R-:W-:Y:S02]  /*02c0*/  ULEA UR4, UR6, UR4, 0x18 ;  /* 0x0000000406047291 */ /* 0x001fe4000f8ec0ff */
[----:B------:R-:W-:-:S04]  /*02d0*/  ULEA UR5, UR6, UR5, 0x18 ;  /* 0x0000000506057291 */ /* 0x000fc8000f8ec0ff */
[----:B------:R-:W-:Y:S01]  /*02e0*/  LEA R7, R2, UR4, 0x7 ;  /* 0x0000000402077c11 */ /* 0x000fe2000f8e38ff */
[----:B------:R-:W-:Y:S01]  /*02f0*/  UMOV UR4, URZ ;  /* 0x000000ff00047c82 */ /* 0x000fe20008000000 */
[C---:B------:R-:W-:Y:S02]  /*0300*/  LEA R13, R16.reuse, UR5, 0x2 ;  /* 0x00000005100d7c11 */ /* 0x040fe4000f8e10ff */
[----:B------:R-:W-:Y:S01]  /*0310*/  LEA R16, R16, R7, 0x2 ;  /* 0x0000000710107211 */ /* 0x000fe200078e10ff */
[----:B------:R-:W-:Y:S01]  /*0320*/  VIADD R17, R7, 0x10 ;  /* 0x0000001007117836 */ /* 0x000fe20000000000 */
[----:B------:R-:W-:Y:S01]  /*0330*/  IADD3 R19, PT, PT, R13, 0x200, RZ ;  /* 0x000002000d137810 */ /* 0x000fe20007ffe0ff */
[----:B------:R-:W-:-:S07]  /*0340*/  IMAD R18, R2, 0x80, R13 ;  /* 0x0000008002127824 */ /* 0x000fce00078e020d */
.L_x_6:
[----:B0-----:R-:W0:Y:S08]  /*0350*/  LDC.64 R14, c[0x0][0x398] ;  /* 0x0000e600ff0e7b82 */ /* 0x001e300000000a00 */
[----:B-1----:R-:W1:Y:S08]  /*0360*/  LDC.64 R10, c[0x0][0x380] ;  /* 0x0000e000ff0a7b82 */ /* 0x002e700000000a00 */
[----:B--2-4-:R-:W2:Y:S01]  /*0370*/  LDC.64 R8, c[0x0][0x388] ;  /* 0x0000e200ff087b82 */ /* 0x014ea20000000a00 */
[----:B0-----:R-:W-:-:S02]  /*0380*/  IMAD R22, R15, UR4, R2 ;  /* 0x000000040f167c24 */ /* 0x001fc4000f8e0202 */
[----:B------:R-:W-:Y:S02]  /*0390*/  IMAD R25, R15, UR4, R4 ;  /* 0x000000040f197c24 */ /* 0x000fe4000f8e0204 */
[----:B------:R-:W-:Y:S02]  /*03a0*/  IMAD R27, R22, R14, R21 ;  /* 0x0000000e161b7224 */ /* 0x000fe400078e0215 */
[----:B-1----:R-:W-:-:S06]  /*03b0*/  IMAD.WIDE.U32 R10, R25, 0x4, R10 ;  /* 0x00000004190a7825 */ /* 0x002fcc00078e000a */
[----:B---3--:R-:W3:Y:S01]  /*03c0*/  LDG.E R11, desc[UR8][R10.64] ;  /* 0x000000080a0b7981 */ /* 0x008ee2000c1e1900 */
[----:B--2---:R-:W-:-:S06]  /*03d0*/  IMAD.WIDE.U32 R8, R27, 0x4, R8 ;  /* 0x000000041b087825 */ /* 0x004fcc00078e0008 */
[----:B------:R-:W2:Y:S01]  /*03e0*/  LDG.E R9, desc[UR8][R8.64] ;  /* 0x0000000808097981 */ /* 0x000ea2000c1e1900 */
[----:B------:R-:W-:Y:S02]  /*03f0*/  ISETP.GE.AND P1, PT, R15, 0x1, PT ;  /* 0x000000010f00780c */ /* 0x000fe40003f26270 */
[----:B------:R-:W-:Y:S01]  /*0400*/  ISETP.NE.AND P0, PT, R0, UR4, PT ;  /* 0x0000000400007c0c */ /* 0x000fe2000bf05270 */
[----:B------:R-:W-:Y:S01]  /*0410*/  UIADD3 UR4, UPT, UPT, UR4, 0x1, URZ ;  /* 0x0000000104047890 */ /* 0x000fe2000fffe0ff */
[----:B---3--:R0:W-:Y:S04]  /*0420*/  STS [R16], R11 ;  /* 0x0000000b10007388 */ /* 0x0081e80000000800 */
[----:B--2---:R0:W-:Y:S01]  /*0430*/  STS [R18], R9 ;  /* 0x0000000912007388 */ /* 0x0041e20000000800 */
[----:B------:R-:W-:Y:S06]  /*0440*/  BAR.SYNC.DEFER_BLOCKING 0x0 ;  /* 0x0000000000007b1d */ /* 0x000fec0000010000 */
[----:B------:R-:W-:Y:S05]  /*0450*/  @!P1 BRA `(.L_x_1) ;  /* 0x0000000400849947 */ /* 0x000fea0003800000 */
[----:B------:R-:W-:Y:S01]  /*0460*/  ISETP.GE.U32.AND P1, PT, R15, 0x8, PT ;  /* 0x000000080f00780c */ /* 0x000fe20003f26070 */
[----:B------:R-:W-:-:S12]  /*0470*/  IMAD.MOV.U32 R22, RZ, RZ, RZ ;  /* 0x000000ffff167224 */ /* 0x000fd800078e00ff */
[----:B------:R-:W-:Y:S05]  /*0480*/  @!P1 BRA `(.L_x_2) ;  /* 0x0000000000ac9947 */ /* 0x000fea0003800000 */
[----:B------:R-:W-:Y:S01]  /*0490*/  IMAD.MOV.U32 R25, RZ, RZ, R19 ;  /* 0x000000ffff197224 */ /* 0x000fe200078e0013 */
[----:B------:R-:W-:Y:S01]  /*04a0*/  MOV R22, R17 ;  /* 0x0000001100167202 */ /* 0x000fe20000000f00 */
[----:B------:R-:W-:-:S07]  /*04b0*/  IMAD.MOV.U32 R24, RZ, RZ, R12 ;  /* 0x000000ffff187224 */ /* 0x000fce00078e000c */
.L_x_3:
[----:B------:R-:W-:Y:S01]  /*04c0*/  LDS R27, [R25+-0x200] ;  /* 0xfffe0000191b7984 */ /* 0x000fe20000000800 */
[----:B--2---:R-:W-:Y:S01]  /*04d0*/  I2FP.F32.S32 R29, R20 ;  /* 0x00000014001d7245 */ /* 0x004fe20000201400 */
[----:B------:R-:W-:Y:S02]  /*04e0*/  VIADD R24, R24, 0x8 ;  /* 0x0000000818187836 */ /* 0x000fe40000000000 */
[----:B01----:R-:W0:Y:S03]  /*04f0*/  LDS.128 R8, [R22+-0x10] ;  /* 0xfffff00016087984 */ /* 0x003e260000000c00 */
[----:B------:R-:W-:Y:S01]  /*0500*/  ISETP.NE.AND P1, PT, R24, RZ, PT ;  /* 0x000000ff1800720c */ /* 0x000fe20003f25270 */
[----:B0-----:R-:W-:Y:S02]  /*0510*/  FFMA R29, R8, R27, R29 ;  /* 0x0000001b081d7223 */ /* 0x001fe4000000001d */
[----:B------:R-:W0:Y:S04]  /*0520*/  LDS R8, [R25+-0x180] ;  /* 0xfffe800019087984 */ /* 0x000e280000000800 */
[----:B------:R-:W1:Y:S01]  /*0530*/  F2I.TRUNC.NTZ R29, R29 ;  /* 0x0000001d001d7305 */ /* 0x000e62000020f100 */
[----:B------:R-:W2:Y:S01]  /*0540*/  LDS R27, [R25+-0x100] ;  /* 0xffff0000191b7984 */ /* 0x000ea20000000800 */
[----:B-1----:R-:W-:-:S05]  /*0550*/  I2FP.F32.S32 R20, R29 ;  /* 0x0000001d00147245 */ /* 0x002fca0000201400 */
[----:B0-----:R-:W-:Y:S02]  /*0560*/  FFMA R20, R8, R9, R20 ;  /* 0x0000000908147223 */ /* 0x001fe40000000014 */
[----:B------:R-:W0:Y:S04]  /*0570*/  LDS R8, [R25+-0x80] ;  /* 0xffff800019087984 */ /* 0x000e280000000800 */
[----:B------:R-:W1:Y:S02]  /*0580*/  F2I.TRUNC.NTZ R20, R20 ;  /* 0x0000001400147305 */ /* 0x000e64000020f100 */
[----:B-1----:R-:W-:Y:S02]  /*0590*/  I2FP.F32.S32 R26, R20 ;  /* 0x00000014001a7245 */ /* 0x002fe40000201400 */
[----:B------:R-:W-:Y:S03]  /*05a0*/  LDS R20, [R25+0x80] ;  /* 0x0000800019147984 */ /* 0x000fe60000000800 */
[----:B--2---:R-:W-:-:S02]  /*05b0*/  FFMA R26, R27, R10, R26 ;  /* 0x0000000a1b1a7223 */ /* 0x004fc4000000001a */
[----:B------:R-:W-:Y:S04]  /*05c0*/  LDS R27, [R25] ;  /* 0x00000000191b7984 */ /* 0x000fe80000000800 */
[----:B------:R-:W1:Y:S02]  /*05d0*/  F2I.TRUNC.NTZ R26, R26 ;  /* 0x0000001a001a7305 */ /* 0x000e64000020f100 */
[----:B-1----:R-:W-:Y:S02]  /*05e0*/  I2FP.F32.S32 R9, R26 ;  /* 0x0000001a00097245 */ /* 0x002fe40000201400 */
[----:B------:R-:W-:Y:S03]  /*05f0*/  LDS R26, [R25+0x180] ;  /* 0x00018000191a7984 */ /* 0x000fe60000000800 */
[----:B0-----:R-:W-:-:S02]  /*0600*/  FFMA R28, R8, R11, R9 ;  /* 0x0000000b081c7223 */ /* 0x001fc40000000009 */
[----:B------:R0:W1:Y:S04]  /*0610*/  LDS.128 R8, [R22] ;  /* 0x0000000016087984 */ /* 0x0000680000000c00 */
[----:B------:R-:W2:Y:S01]  /*0620*/  F2I.TRUNC.NTZ R28, R28 ;  /* 0x0000001c001c7305 */ /* 0x000ea2000020f100 */
[----:B0-----:R-:W-:Y:S02]  /*0630*/  IADD3 R22, PT, PT, R22, 0x20, RZ ;  /* 0x0000002016167810 */ /* 0x001fe40007ffe0ff */
[----:B--2---:R-:W-:-:S05]  /*0640*/  I2FP.F32.S32 R29, R28 ;  /* 0x0000001c001d7245 */ /* 0x004fca0000201400 */
[----:B-1----:R-:W-:Y:S02]  /*0650*/  FFMA R8, R8, R27, R29 ;  /* 0x0000001b08087223 */ /* 0x002fe4000000001d */
[----:B------:R0:W1:Y:S04]  /*0660*/  LDS R27, [R25+0x100] ;  /* 0x00010000191b7984 */ /* 0x0000680000000800 */
[----:B------:R-:W2:Y:S01]  /*0670*/  F2I.TRUNC.NTZ R8, R8 ;  /* 0x0000000800087305 */ /* 0x000ea2000020f100 */
[----:B0-----:R-:W-:Y:S01]  /*0680*/  VIADD R25, R25, 0x400 ;  /* 0x0000040019197836 */ /* 0x001fe20000000000 */
[----:B--2---:R-:W-:-:S05]  /*0690*/  I2FP.F32.S32 R29, R8 ;  /* 0x00000008001d7245 */ /* 0x004fca0000201400 */
[----:B------:R-:W-:-:S06]  /*06a0*/  FFMA R9, R20, R9, R29 ;  /* 0x0000000914097223 */ /* 0x000fcc000000001d */
[----:B------:R-:W0:Y:S02]  /*06b0*/  F2I.TRUNC.NTZ R9, R9 ;  /* 0x0000000900097305 */ /* 0x000e24000020f100 */
[----:B0-----:R-:W-:-:S05]  /*06c0*/  I2FP.F32.S32 R20, R9 ;  /* 0x0000000900147245 */ /* 0x001fca0000201400 */
[----:B-1----:R-:W-:-:S06]  /*06d0*/  FFMA R10, R27, R10, R20 ;  /* 0x0000000a1b0a7223 */ /* 0x002fcc0000000014 */
[----:B------:R-:W0:Y:S02]  /*06e0*/  F2I.TRUNC.NTZ R10, R10 ;  /* 0x0000000a000a7305 */ /* 0x000e24000020f100 */
[----:B0-----:R-:W-:-:S05]  /*06f0*/  I2FP.F32.S32 R27, R10 ;  /* 0x0000000a001b7245 */ /* 0x001fca0000201400 */
[----:B------:R-:W-:-:S04]  /*0700*/  FFMA R11, R26, R11, R27 ;  /* 0x0000000b1a0b7223 */ /* 0x000fc8000000001b */
[----:B------:R1:W2:Y:S01]  /*0710*/  F2I.TRUNC.NTZ R20, R11 ;  /* 0x0000000b00147305 */ /* 0x0002a2000020f100 */
[----:B------:R-:W-:Y:S05]  /*0720*/  @P1 BRA `(.L_x_3) ;  /* 0xfffffffc00641947 */ /* 0x000fea000383ffff */
[----:B------:R-:W-:-:S07]  /*0730*/  IMAD.MOV.U32 R22, RZ, RZ, R6 ;  /* 0x000000ffff167224 */ /* 0x000fce00078e0006 */
.L_x_2:
[----:B------:R-:W-:-:S13]  /*0740*/  ISETP.NE.AND P1, PT, R3, RZ, PT ;  /* 0x000000ff0300720c */ /* 0x000fda0003f25270 */
[----:B------:R-:W-:Y:S05]  /*0750*/  @!P1 BRA `(.L_x_1) ;  /* 0x0000000000c49947 */ /* 0x000fea0003800000 */
[----:B------:R-:W-:Y:S02]  /*0760*/  IADD3 R8, PT, PT, R3, -0x1, RZ ;  /* 0xffffffff03087810 */ /* 0x000fe40007ffe0ff */
[----:B------:R-:W-:Y:S02]  /*0770*/  ISETP.NE.AND P2, PT, R5, RZ, PT ;  /* 0x000000ff0500720c */ /* 0x000fe40003f45270 */
[----:B------:R-:W-:-:S13]  /*0780*/  ISETP.GE.U32.AND P1, PT, R8, 0x3, PT ;  /* 0x000000030800780c */ /* 0x000fda0003f26070 */
[----:B------:R-:W-:Y:S05]  /*0790*/  @!P1 BRA `(.L_x_4) ;  /* 0x0000000000549947 */ /* 0x000fea0003800000 */
[C---:B------:R-:W-:Y:S01]  /*07a0*/  IMAD R24, R22.reuse, 0x80, R13 ;  /* 0x0000008016187824 */ /* 0x040fe200078e020d */
[C---:B------:R-:W-:Y:S01]  /*07b0*/  LEA R27, R22.reuse, R7, 0x2 ;  /* 0x00000007161b7211 */ /* 0x040fe200078e10ff */
[----:B------:R-:W-:Y:S01]  /*07c0*/  VIADD R22, R22, 0x4 ;  /* 0x0000000416167836 */ /* 0x000fe20000000000 */
[----:B--2---:R-:W-:Y:S02]  /*07d0*/  I2FP.F32.S32 R25, R20 ;  /* 0x0000001400197245 */ /* 0x004fe40000201400 */
[----:B01----:R-:W-:Y:S04]  /*07e0*/  LDS R11, [R24] ;  /* 0x00000000180b7984 */ /* 0x003fe80000000800 */
[----:B------:R-:W0:Y:S04]  /*07f0*/  LDS.64 R8, [R27] ;  /* 0x000000001b087984 */ /* 0x000e280000000a00 */
[----:B------:R-:W1:Y:S04]  /*0800*/  LDS R26, [R24+0x80] ;  /* 0x00008000181a7984 */ /* 0x000e680000000800 */
[----:B------:R-:W-:Y:S01]  /*0810*/  LDS R20, [R24+0x180] ;  /* 0x0001800018147984 */ /* 0x000fe20000000800 */
[----:B0-----:R-:W-:-:S03]  /*0820*/  FFMA R8, R8, R11, R25 ;  /* 0x0000000b08087223 */ /* 0x001fc60000000019 */
[----:B------:R-:W-:Y:S03]  /*0830*/  LDS R25, [R24+0x100] ;  /* 0x0001000018197984 */ /* 0x000fe60000000800 */
[----:B------:R-:W0:Y:S01]  /*0840*/  F2I.TRUNC.NTZ R8, R8 ;  /* 0x0000000800087305 */ /* 0x000e22000020f100 */
[----:B------:R-:W2:Y:S01]  /*0850*/  LDS.64 R10, [R27+0x8] ;  /* 0x000008001b0a7984 */ /* 0x000ea20000000a00 */
[----:B0-----:R-:W-:-:S05]  /*0860*/  I2FP.F32.S32 R29, R8 ;  /* 0x00000008001d7245 */ /* 0x001fca0000201400 */
[----:B-1----:R-:W-:-:S06]  /*0870*/  FFMA R9, R26, R9, R29 ;  /* 0x000000091a097223 */ /* 0x002fcc000000001d */
[----:B------:R-:W0:Y:S02]  /*0880*/  F2I.TRUNC.NTZ R9, R9 ;  /* 0x0000000900097305 */ /* 0x000e24000020f100 */
[----:B0-----:R-:W-:-:S05]  /*0890*/  I2FP.F32.S32 R29, R9 ;  /* 0x00000009001d7245 */ /* 0x001fca0000201400 */
[----:B--2---:R-:W-:-:S06]  /*08a0*/  FFMA R10, R10, R25, R29 ;  /* 0x000000190a0a7223 */ /* 0x004fcc000000001d */
[----:B------:R-:W0:Y:S02]  /*08b0*/  F2I.TRUNC.NTZ R10, R10 ;  /* 0x0000000a000a7305 */ /* 0x000e24000020f100 */
[----:B0-----:R-:W-:-:S05]  /*08c0*/  I2FP.F32.S32 R25, R10 ;  /* 0x0000000a00197245 */ /* 0x001fca0000201400 */
[----:B------:R-:W-:-:S06]  /*08d0*/  FFMA R20, R20, R11, R25 ;  /* 0x0000000b14147223 */ /* 0x000fcc0000000019 */
[----:B------:R-:W3:Y:S02]  /*08e0*/  F2I.TRUNC.NTZ R20, R20 ;  /* 0x0000001400147305 */ /* 0x000ee4000020f100 */
.L_x_4:
[----:B------:R-:W-:Y:S05]  /*08f0*/  @!P2 BRA `(.L_x_1) ;  /* 0x00000000005ca947 */ /* 0x000fea0003800000 */
[----:B------:R-:W-:Y:S02]  /*0900*/  ISETP.NE.AND P1, PT, R5, 0x1, PT ;  /* 0x000000010500780c */ /* 0x000fe40003f25270 */
[----:B------:R-:W-:-:S11]  /*0910*/  LOP3.LUT P2, RZ, R15, 0x1, RZ, 0xc0, !PT ;  /* 0x000000010fff7812 */ /* 0x000fd6000784c0ff */
[----:B------:R-:W-:Y:S05]  /*0920*/  @!P1 BRA `(.L_x_5) ;  /* 0x0000000000309947 */ /* 0x000fea0003800000 */
[C---:B------:R-:W-:Y:S01]  /*0930*/  IMAD R8, R22.reuse, 0x4, R7 ;  /* 0x0000000416087824 */ /* 0x040fe200078e0207 */
[C---:B------:R-:W-:Y:S02]  /*0940*/  LEA R10, R22.reuse, R13, 0x7 ;  /* 0x0000000d160a7211 */ /* 0x040fe400078e38ff */
[----:B--23--:R-:W-:Y:S02]  /*0950*/  I2FP.F32.S32 R15, R20 ;  /* 0x00000014000f7245 */ /* 0x00cfe40000201400 */
[----:B------:R-:W-:Y:S01]  /*0960*/  IADD3 R22, PT, PT, R22, 0x2, RZ ;  /* 0x0000000216167810 */ /* 0x000fe20007ffe0ff */
[----:B01----:R-:W-:Y:S04]  /*0970*/  LDS R11, [R10] ;  /* 0x000000000a0b7984 */ /* 0x003fe80000000800 */
[----:B------:R-:W0:Y:S04]  /*0980*/  LDS.64 R8, [R8] ;  /* 0x0000000008087984 */ /* 0x000e280000000a00 */
[----:B------:R-:W1:Y:S01]  /*0990*/  LDS R24, [R10+0x80] ;  /* 0x000080000a187984 */ /* 0x000e620000000800 */
[----:B0-----:R-:W-:-:S06]  /*09a0*/  FFMA R11, R8, R11, R15 ;  /* 0x0000000b080b7223 */ /* 0x001fcc000000000f */
[----:B------:R-:W0:Y:S02]  /*09b0*/  F2I.TRUNC.NTZ R11, R11 ;  /* 0x0000000b000b7305 */ /* 0x000e24000020f100 */
[----:B0-----:R-:W-:-:S05]  /*09c0*/  I2FP.F32.S32 R15, R11 ;  /* 0x0000000b000f7245 */ /* 0x001fca0000201400 */
[----:B-1----:R-:W-:-:S04]  /*09d0*/  FFMA R9, R24, R9, R15 ;  /* 0x0000000918097223 */ /* 0x002fc8000000000f */
[----:B------:R4:W0:Y:S03]  /*09e0*/  F2I.TRUNC.NTZ R20, R9 ;  /* 0x0000000900147305 */ /* 0x000826000020f100 */
.L_x_5:
[----:B------:R-:W-:Y:S05]  /*09f0*/  @!P2 BRA `(.L_x_1) ;  /* 0x00000000001ca947 */ /* 0x000fea0003800000 */
[C---:B------:R-:W-:Y:S01]  /*0a00*/  IMAD R8, R22.reuse, 0x4, R7 ;  /* 0x0000000416087824 */ /* 0x040fe200078e0207 */
[----:B0---4-:R-:W-:Y:S02]  /*0a10*/  LEA R9, R22, R13, 0x7 ;  /* 0x0000000d16097211 */ /* 0x011fe400078e38ff */
[----:B-123--:R-:W-:-:S03]  /*0a20*/  I2FP.F32.S32 R11, R20 ;  /* 0x00000014000b7245 */ /* 0x00efc60000201400 */
[----:B------:R-:W-:Y:S04]  /*0a30*/  LDS R8, [R8] ;  /* 0x0000000008087984 */ /* 0x000fe80000000800 */
[----:B------:R-:W0:Y:S02]  /*0a40*/  LDS R9, [R9] ;  /* 0x0000000009097984 */ /* 0x000e240000000800 */
[----:B0-----:R-:W-:-:S06]  /*0a50*/  FFMA R20, R8, R9, R11 ;  /* 0x0000000908147223 */ /* 0x001fcc000000000b */
[----:B------:R-:W0:Y:S02]  /*0a60*/  F2I.TRUNC.NTZ R20, R20 ;  /* 0x0000001400147305 */ /* 0x000e24000020f100 */
.L_x_1:
[----:B------:R-:W-:Y:S06]  /*0a70*/  BAR.SYNC.DEFER_BLOCKING 0x0 ;  /* 0x0000000000007b1d */ /* 0x000fec0000010000 */
[----:B------:R-:W-:Y:S05]  /*0a80*/  @P0 BRA `(.L_x_6) ;  /* 0xfffffff800300947 */ /* 0x000fea000383ffff */
[----:B0-23--:R-:W-:-:S07]  /*0a90*/  I2FP.F32.S32 R5, R20 ;  /* 0x0000001400057245 */ /* 0x00dfce0000201400 */
.L_x_0:
[----:B------:R-:W0:Y:S01]  /*0aa0*/  LDC.64 R2, c[0x0][0x390] ;  /* 0x0000e400ff027b82 */ /* 0x000e220000000a00 */
[----:B------:R-:W-:-:S04]  /*0ab0*/  IMAD R21, R23, R14, R21 ;  /* 0x0000000e17157224 */ /* 0x000fc800078e0215 */
[----:B0-----:R-:W-:-:S05]  /*0ac0*/  IMAD.WIDE R2, R21, 0x4, R2 ;  /* 0x0000000415027825 */ /* 0x001fca00078e0202 */
[----:B------:R-:W-:Y:S01]  /*0ad0*/  STG.E desc[UR8][R2.64], R5 ;  /* 0x0000000502007986 */ /* 0x000fe2000c101908 */
[----:B------:R-:W-:Y:S05]  /*0ae0*/  EXIT ;  /* 0x000000000000794d */ /* 0x000fea0003800000 */
.L_x_7:
[----:B------:R-:W-:-:S00]  /*0af0*/  BRA `(.L_x_7) ;  /* 0xfffffffc00fc7947 */ /* 0x000fc0000383ffff */
[----:B------:R-:W-:-:S00]  /*0b00*/  NOP ;  /* 0x0000000000007918 */ /* 0x000fc00000000000 */
[----:B------:R-:W-:-:S00]  /*0b10*/  NOP ;  /* 0x0000000000007918 */ /* 0x000fc00000000000 */
[----:B------:R-:W-:-:S00]  /*0b20*/  NOP ;  /* 0x0000000000007918 */ /* 0x000fc00000000000 */
[----:B------:R-:W-:-:S00]  /*0b30*/  NOP ;  /* 0x0000000000007918 */ /* 0x000fc00000000000 */
[----:B------:R-:W-:-:S00]  /*0b40*/  NOP ;  /* 0x0000000000007918 */ /* 0x000fc00000000000 */
[----:B------:R-:W-:-:S00]  /*0b50*/  NOP ;  /* 0x0000000000007918 */ /* 0x000fc00000000000 */
[----:B------:R-:W-:-:S00]  /*0b60*/  NOP ;  /* 0x0000000000007918 */ /* 0x000fc00000000000 */
[----:B------:R-:W-:-:S00]  /*0b70*/  NOP ;  /* 0x0000000000007918 */ /* 0x000fc00000000000 */
.L_x_8:


//--------------------- .nv.shared._Z3MMMPfS_S_ii --------------------------
	.section	.nv.shared._Z3MMMPfS_S_ii,"aw",@nobits
	.sectionflags	@""
	.align	4
.nv.shared._Z3MMMPfS_S_ii:
	.zero		9216


//--------------------- .nv.shared.reserved.0     --------------------------
	.section	.nv.shared.reserved.0,"aw",@nobits
	.weak		__nv_reservedSMEM_offset_0_alias
	.size		__nv_reservedSMEM_offset_0_alias, 0, 64
	.other		__nv_reservedSMEM_offset_0_alias,@"STO_CUDA_RESERVED_SHARED STV_DEFAULT"
__nv_reservedSMEM_offset_0_alias:
	.zero		0
	.zero		64


//--------------------- .nv.constant0._Z3MMMPfS_S_ii --------------------------
	.section	.nv.constant0._Z3MMMPfS_S_ii,"a",@progbits
	.sectionflags	@""
	.align	4
.nv.constant0._Z3MMMPfS_S_ii:
	.zero		928


//--------------------- SYMBOLS --------------------------

	.type		.nv.reservedSmem.offset0,@object
	.size		.nv.reservedSmem.offset0,0x4
	.type		.nv.reservedSmem.cap,@object
	.size		.nv.reservedSmem.cap,0x4
